	.headerflags	@"EF_CUDA_TEXMODE_UNIFIED EF_CUDA_64BIT_ADDRESS EF_CUDA_SM86 EF_CUDA_VIRTUAL_SM(EF_CUDA_SM86)"
	.elftype	@"ET_EXEC"


//--------------------- .nv.info                  --------------------------
	.section	.nv.info,"",@"SHT_CUDA_INFO"
	.align	4


	//----- nvinfo : EIATTR_REGCOUNT
	.align		4
        /*0000*/ 	.byte	0x04, 0x2f
        /*0002*/ 	.short	(.L_1 - .L_0)
	.align		4
.L_0:
        /*0004*/ 	.word	index@(triton_red_fused_addmm_0)
        /*0008*/ 	.word	0x00000025


	//----- nvinfo : EIATTR_MIN_STACK_SIZE
	.align		4
.L_1:
        /*000c*/ 	.byte	0x04, 0x12
        /*000e*/ 	.short	(.L_3 - .L_2)
	.align		4
.L_2:
        /*0010*/ 	.word	index@(triton_red_fused_addmm_0)
        /*0014*/ 	.word	0x00000000


	//----- nvinfo : EIATTR_FRAME_SIZE
	.align		4
.L_3:
        /*0018*/ 	.byte	0x04, 0x11
        /*001a*/ 	.short	(.L_5 - .L_4)
	.align		4
.L_4:
        /*001c*/ 	.word	index@(triton_red_fused_addmm_0)
        /*0020*/ 	.word	0x00000000


	//----- nvinfo : EIATTR_MIN_STACK_SIZE
	.align		4
.L_5:
        /*0024*/ 	.byte	0x04, 0x12
        /*0026*/ 	.short	(.L_7 - .L_6)
	.align		4
.L_6:
        /*0028*/ 	.word	index@(triton_red_fused_addmm_0)
        /*002c*/ 	.word	0x00000000
.L_7:


//--------------------- .nv.info.triton_red_fused_addmm_0 --------------------------
	.section	.nv.info.triton_red_fused_addmm_0,"",@"SHT_CUDA_INFO"
	.sectionflags	@""
	.align	4


	//----- nvinfo : EIATTR_CUDA_API_VERSION
	.align		4
        /*0000*/ 	.byte	0x04, 0x37
        /*0002*/ 	.short	(.L_9 - .L_8)
.L_8:
        /*0004*/ 	.word	0x0000007c


	//----- nvinfo : EIATTR_SW2861232_WAR
	.align		4
.L_9:
        /*0008*/ 	.byte	0x01, 0x35
	.zero		2


	//----- nvinfo : EIATTR_PARAM_CBANK
	.align		4
        /*000c*/ 	.byte	0x04, 0x0a
        /*000e*/ 	.short	(.L_11 - .L_10)
	.align		4
.L_10:
        /*0010*/ 	.word	index@(.nv.constant0.triton_red_fused_addmm_0)
        /*0014*/ 	.short	0x0160
        /*0016*/ 	.short	0x0028


	//----- nvinfo : EIATTR_CBANK_PARAM_SIZE
	.align		4
.L_11:
        /*0018*/ 	.byte	0x03, 0x19
        /*001a*/ 	.short	0x0028


	//----- nvinfo : EIATTR_KPARAM_INFO
	.align		4
        /*001c*/ 	.byte	0x04, 0x17
        /*001e*/ 	.short	(.L_13 - .L_12)
.L_12:
        /*0020*/ 	.word	0x00000000
        /*0024*/ 	.short	0x0005
        /*0026*/ 	.short	0x0020
        /*0028*/ 	.byte	0x00, 0xf4, 0x21, 0x00


	//----- nvinfo : EIATTR_KPARAM_INFO
	.align		4
.L_13:
        /*002c*/ 	.byte	0x04, 0x17
        /*002e*/ 	.short	(.L_15 - .L_14)
.L_14:
        /*0030*/ 	.word	0x00000000
        /*0034*/ 	.short	0x0004
        /*0036*/ 	.short	0x001c
        /*0038*/ 	.byte	0x00, 0xf0, 0x11, 0x00


	//----- nvinfo : EIATTR_KPARAM_INFO
	.align		4
.L_15:
        /*003c*/ 	.byte	0x04, 0x17
        /*003e*/ 	.short	(.L_17 - .L_16)
.L_16:
        /*0040*/ 	.word	0x00000000
        /*0044*/ 	.short	0x0003
        /*0046*/ 	.short	0x0018
        /*0048*/ 	.byte	0x00, 0xf0, 0x11, 0x00


	//----- nvinfo : EIATTR_KPARAM_INFO
	.align		4
.L_17:
        /*004c*/ 	.byte	0x04, 0x17
        /*004e*/ 	.short	(.L_19 - .L_18)
.L_18:
        /*0050*/ 	.word	0x00000000
        /*0054*/ 	.short	0x0002
        /*0056*/ 	.short	0x0010
        /*0058*/ 	.byte	0x00, 0xf4, 0x21, 0x00


	//----- nvinfo : EIATTR_KPARAM_INFO
	.align		4
.L_19:
        /*005c*/ 	.byte	0x04, 0x17
        /*005e*/ 	.short	(.L_21 - .L_20)
.L_20:
        /*0060*/ 	.word	0x00000000
        /*0064*/ 	.short	0x0001
        /*0066*/ 	.short	0x0008
        /*0068*/ 	.byte	0x00, 0xf4, 0x21, 0x00


	//----- nvinfo : EIATTR_KPARAM_INFO
	.align		4
.L_21:
        /*006c*/ 	.byte	0x04, 0x17
        /*006e*/ 	.short	(.L_23 - .L_22)
.L_22:
        /*0070*/ 	.word	0x00000000
        /*0074*/ 	.short	0x0000
        /*0076*/ 	.short	0x0000
        /*0078*/ 	.byte	0x00, 0xf4, 0x21, 0x00


	//----- nvinfo : EIATTR_MAXREG_COUNT
	.align		4
.L_23:
        /*007c*/ 	.byte	0x03, 0x1b
        /*007e*/ 	.short	0x00ff


	//----- nvinfo : EIATTR_COOP_GROUP_MASK_REGIDS
	.align		4
        /*0080*/ 	.byte	0x04, 0x29
        /*0082*/ 	.short	(.L_25 - .L_24)


	//   ....[0]....
.L_24:
        /*0084*/ 	.word	0xffffffff


	//   ....[1]....
        /*0088*/ 	.word	0xffffffff


	//----- nvinfo : EIATTR_COOP_GROUP_INSTR_OFFSETS
	.align		4
.L_25:
        /*008c*/ 	.byte	0x04, 0x28
        /*008e*/ 	.short	(.L_27 - .L_26)


	//   ....[0]....
.L_26:
        /*0090*/ 	.word	0x00000c60


	//   ....[1]....
        /*0094*/ 	.word	0x00000cb0


	//----- nvinfo : EIATTR_EXIT_INSTR_OFFSETS
	.align		4
.L_27:
        /*0098*/ 	.byte	0x04, 0x1c
        /*009a*/ 	.short	(.L_29 - .L_28)


	//   ....[0]....
.L_28:
        /*009c*/ 	.word	0x00000cf0


	//   ....[1]....
        /*00a0*/ 	.word	0x00000d50


	//----- nvinfo : EIATTR_REQNTID
	.align		4
.L_29:
        /*00a4*/ 	.byte	0x04, 0x10
        /*00a6*/ 	.short	(.L_31 - .L_30)
.L_30:
        /*00a8*/ 	.word	0x00000100
        /*00ac*/ 	.word	0x00000001
        /*00b0*/ 	.word	0x00000001


	//----- nvinfo : EIATTR_CRS_STACK_SIZE
	.align		4
.L_31:
        /*00b4*/ 	.byte	0x04, 0x1e
        /*00b6*/ 	.short	(.L_33 - .L_32)
.L_32:
        /*00b8*/ 	.word	0x00000000
.L_33:


//--------------------- .nv.callgraph             --------------------------
	.section	.nv.callgraph,"",@"SHT_CUDA_CALLGRAPH"
	.align	4
	.sectionentsize	8
	.align		4
        /*0000*/ 	.word	0x00000000
	.align		4
        /*0004*/ 	.word	0xffffffff
	.align		4
        /*0008*/ 	.word	0x00000000
	.align		4
        /*000c*/ 	.word	0xfffffffe
	.align		4
        /*0010*/ 	.word	0x00000000
	.align		4
        /*0014*/ 	.word	0xfffffffd
	.align		4
        /*0018*/ 	.word	0x00000000
	.align		4
        /*001c*/ 	.word	0xfffffffc


//--------------------- .nv.rel.action            --------------------------
	.section	.nv.rel.action,"",@"SHT_CUDA_RELOCINFO"
	.align	8
	.sectionentsize	8
        /*0000*/ 	.byte	0x73, 0x00, 0x00, 0x00, 0x00, 0x00, 0x00, 0x00, 0x00, 0x00, 0x00, 0x11, 0x25, 0x00, 0x05, 0x36


//--------------------- .nv.constant0.triton_red_fused_addmm_0 --------------------------
	.section	.nv.constant0.triton_red_fused_addmm_0,"a",@progbits
	.sectionflags	@""
	.align	4
.nv.constant0.triton_red_fused_addmm_0:
	.zero		392


//--------------------- .text.triton_red_fused_addmm_0 --------------------------
	.section	.text.triton_red_fused_addmm_0,"ax",@progbits
	.sectionflags	@"SHF_BARRIERS=1"
	.sectioninfo	@"SHI_REGISTERS=37"
	.align	128
        .global         triton_red_fused_addmm_0
        .type           triton_red_fused_addmm_0,@function
        .size           triton_red_fused_addmm_0,(.L_x_4 - triton_red_fused_addmm_0)
        .other          triton_red_fused_addmm_0,@"STO_CUDA_ENTRY STV_DEFAULT"
triton_red_fused_addmm_0:
.text.triton_red_fused_addmm_0:
[----:B------:R-:W-:Y:S02]  /*0000*/  MOV R1, c[0x0][0x28] ;  /* 0x00000a0000017a02 */ /* 0x000fe40000000f00 */
[----:B------:R-:W0:Y:S01]  /*0010*/  S2R R12, SR_TID.X ;  /* 0x00000000000c7919 */ /* 0x000e220000002100 */
[----:B------:R-:W-:Y:S01]  /*0020*/  ULDC.64 UR4, c[0x0][0x118] ;  /* 0x0000460000047ab9 */ /* 0x000fe20000000a00 */
[----:B------:R-:W-:Y:S02]  /*0030*/  BSSY B0, `(.L_x_0) ;  /* 0x00000c2000007945 */ /* 0x000fe40003800000 */
[----:B------:R-:W1:Y:S01]  /*0040*/  S2R R3, SR_CTAID.X ;  /* 0x0000000000037919 */ /* 0x000e620000002500 */
[----:B0-----:R-:W-:Y:S02]  /*0050*/  SHF.R.U32.HI R14, RZ, 0x2, R12 ;  /* 0x00000002ff0e7819 */ /* 0x001fe4000001160c */
[----:B-1----:R-:W-:Y:S02]  /*0060*/  SHF.L.U32 R13, R3, 0x6, RZ ;  /* 0x00000006030d7819 */ /* 0x002fe400000006ff */
[----:B------:R-:W-:-:S04]  /*0070*/  SGXT.U32 R14, R14, 0x6 ;  /* 0x000000060e0e781a */ /* 0x000fc80000000000 */
[----:B------:R-:W-:-:S04]  /*0080*/  LOP3.LUT R0, R14, R13, RZ, 0xfc, !PT ;  /* 0x0000000d0e007212 */ /* 0x000fc800078efcff */
[----:B------:R-:W-:-:S13]  /*0090*/  ISETP.GE.AND P0, PT, R0, 0x2400, PT ;  /* 0x000024000000780c */ /* 0x000fda0003f06270 */
[----:B------:R-:W-:Y:S01]  /*00a0*/  @P0 MOV R26, RZ ;  /* 0x000000ff001a0202 */ /* 0x000fe20000000f00 */
[----:B------:R-:W-:Y:S05]  /*00b0*/  @P0 BRA `(.L_x_1) ;  /* 0x00000b9000000947 */ /* 0x000fea0003800000 */
[----:B------:R-:W-:Y:S02]  /*00c0*/  LEA R17, R3, R14, 0x6 ;  /* 0x0000000e03117211 */ /* 0x000fe400078e30ff */
[----:B------:R-:W-:Y:S02]  /*00d0*/  LOP3.LUT R0, R12, 0x3, RZ, 0xc0, !PT ;  /* 0x000000030c007812 */ /* 0x000fe400078ec0ff */
[----:B------:R-:W-:Y:S01]  /*00e0*/  MOV R15, 0xffffffff ;  /* 0xffffffff000f7802 */ /* 0x000fe20000000f00 */
[----:B------:R-:W-:Y:S01]  /*00f0*/  IMAD R17, R17, 0xc00, RZ ;  /* 0x00000c0011117824 */ /* 0x000fe200078e02ff */
[----:B------:R-:W-:Y:S02]  /*0100*/  LEA R2, P0, R0, c[0x0][0x160], 0x1 ;  /* 0x0000580000027a11 */ /* 0x000fe400078008ff */
[----:B------:R-:W-:Y:S02]  /*0110*/  MOV R0, 0xfffffffc ;  /* 0xfffffffc00007802 */ /* 0x000fe40000000f00 */
[----:B------:R-:W-:-:S02]  /*0120*/  MOV R26, RZ ;  /* 0x000000ff001a7202 */ /* 0x000fc40000000f00 */
[----:B------:R-:W-:Y:S02]  /*0130*/  LOP3.LUT R17, R17, 0x3, R12, 0xf8, !PT ;  /* 0x0000000311117812 */ /* 0x000fe400078ef80c */
[----:B------:R-:W-:-:S05]  /*0140*/  IADD3.X R3, RZ, c[0x0][0x164], RZ, P0, !PT ;  /* 0x00005900ff037a10 */ /* 0x000fca00007fe4ff */
.L_x_2:
[----:B------:R-:W2:Y:S04]  /*0150*/  LDG.E.EL.U16 R16, [R2.64] ;  /* 0x0000000402107981 */ /* 0x000ea8000c2e1500 */
[----:B------:R-:W3:Y:S04]  /*0160*/  LDG.E.EL.U16 R22, [R2.64+0x8] ;  /* 0x0000080402167981 */ /* 0x000ee8000c2e1500 */
[----:B------:R-:W4:Y:S04]  /*0170*/  LDG.E.EL.U16 R25, [R2.64+0x10] ;  /* 0x0000100402197981 */ /* 0x000f28000c2e1500 */
[----:B------:R-:W5:Y:S01]  /*0180*/  LDG.E.EL.U16 R19, [R2.64+0x18] ;  /* 0x0000180402137981 */ /* 0x000f62000c2e1500 */
[----:B------:R-:W-:-:S03]  /*0190*/  IADD3 R7, R17, 0x4, R0 ;  /* 0x0000000411077810 */ /* 0x000fc60007ffe000 */
[----:B------:R-:W3:Y:S01]  /*01a0*/  LDG.E.EL.U16 R23, [R2.64+0x20] ;  /* 0x0000200402177981 */ /* 0x000ee2000c2e1500 */
[----:B------:R-:W-:-:S03]  /*01b0*/  MOV R30, 0x2 ;  /* 0x00000002001e7802 */ /* 0x000fc60000000f00 */
[----:B------:R-:W3:Y:S02]  /*01c0*/  LDG.E.EL.U16 R24, [R2.64+0x28] ;  /* 0x0000280402187981 */ /* 0x000ee4000c2e1500 */
[----:B------:R-:W-:Y:S02]  /*01d0*/  IMAD.WIDE R6, R7, R30, c[0x0][0x168] ;  /* 0x00005a0007067625 */ /* 0x000fe400078e021e */
[----:B------:R-:W3:Y:S04]  /*01e0*/  LDG.E.EL.U16 R21, [R2.64+0x30] ;  /* 0x0000300402157981 */ /* 0x000ee8000c2e1500 */
[----:B------:R0:W3:Y:S04]  /*01f0*/  LDG.E.EF.U16 R20, [R6.64] ;  /* 0x0000000406147981 */ /* 0x0000e8000c0e1500 */
[----:B------:R-:W3:Y:S01]  /*0200*/  LDG.E.EL.U16 R18, [R2.64+0x38] ;  /* 0x0000380402127981 */ /* 0x000ee2000c2e1500 */
[----:B------:R-:W-:-:S02]  /*0210*/  IADD3 R11, R17, 0x4, R0 ;  /* 0x00000004110b7810 */ /* 0x000fc40007ffe000 */
[----:B------:R-:W-:Y:S02]  /*0220*/  IADD3 R5, R17, 0x8, R0 ;  /* 0x0000000811057810 */ /* 0x000fe40007ffe000 */
[----:B------:R-:W-:Y:S02]  /*0230*/  IADD3 R11, R11, 0x4, RZ ;  /* 0x000000040b0b7810 */ /* 0x000fe40007ffe0ff */
[----:B------:R-:W-:-:S03]  /*0240*/  IADD3 R5, R5, 0x4, RZ ;  /* 0x0000000405057810 */ /* 0x000fc60007ffe0ff */
[----:B------:R-:W-:Y:S01]  /*0250*/  IMAD.WIDE R10, R11, R30, c[0x0][0x168] ;  /* 0x00005a000b0a7625 */ /* 0x000fe200078e021e */
[----:B------:R-:W-:-:S03]  /*0260*/  IADD3 R8, R17, 0xc, R0 ;  /* 0x0000000c11087810 */ /* 0x000fc60007ffe000 */
[-C--:B------:R-:W-:Y:S01]  /*0270*/  IMAD.WIDE R4, R5, R30.reuse, c[0x0][0x168] ;  /* 0x00005a0005047625 */ /* 0x080fe200078e021e */
[----:B------:R1:W4:Y:S01]  /*0280*/  LDG.E.EF.U16 R27, [R10.64] ;  /* 0x000000040a1b7981 */ /* 0x000322000c0e1500 */
[--C-:B------:R-:W-:Y:S02]  /*0290*/  IADD3 R9, R17, 0x10, R0.reuse ;  /* 0x0000001011097810 */ /* 0x100fe40007ffe000 */
[----:B0-----:R-:W-:Y:S01]  /*02a0*/  IADD3 R7, R8, 0x4, RZ ;  /* 0x0000000408077810 */ /* 0x001fe20007ffe0ff */
[----:B------:R0:W4:Y:S01]  /*02b0*/  LDG.E.EF.U16 R28, [R4.64] ;  /* 0x00000004041c7981 */ /* 0x000122000c0e1500 */
[----:B------:R-:W-:Y:S02]  /*02c0*/  IADD3 R9, R9, 0x4, RZ ;  /* 0x0000000409097810 */ /* 0x000fe40007ffe0ff */
[----:B------:R-:W-:Y:S01]  /*02d0*/  IADD3 R31, R17, 0x14, R0 ;  /* 0x00000014111f7810 */ /* 0x000fe20007ffe000 */
[----:B------:R-:W-:-:S03]  /*02e0*/  IMAD.WIDE R6, R7, R30, c[0x0][0x168] ;  /* 0x00005a0007067625 */ /* 0x000fc600078e021e */
[----:B-1----:R-:W-:Y:S01]  /*02f0*/  IADD3 R11, R31, 0x4, RZ ;  /* 0x000000041f0b7810 */ /* 0x002fe20007ffe0ff */
[-C--:B------:R-:W-:Y:S01]  /*0300*/  IMAD.WIDE R8, R9, R30.reuse, c[0x0][0x168] ;  /* 0x00005a0009087625 */ /* 0x080fe200078e021e */
[----:B------:R1:W5:Y:S03]  /*0310*/  LDG.E.EF.U16 R29, [R6.64] ;  /* 0x00000004061d7981 */ /* 0x000366000c0e1500 */
[----:B0-----:R-:W-:Y:S02]  /*0320*/  IMAD.WIDE R4, R11, R30, c[0x0][0x168] ;  /* 0x00005a000b047625 */ /* 0x001fe400078e021e */
[----:B------:R0:W5:Y:S01]  /*0330*/  LDG.E.EF.U16 R8, [R8.64] ;  /* 0x0000000408087981 */ /* 0x000162000c0e1500 */
[C-C-:B------:R-:W-:Y:S02]  /*0340*/  IADD3 R10, R17.reuse, 0x18, R0.reuse ;  /* 0x00000018110a7810 */ /* 0x140fe40007ffe000 */
[----:B------:R-:W-:Y:S01]  /*0350*/  IADD3 R31, R17, 0x1c, R0 ;  /* 0x0000001c111f7810 */ /* 0x000fe20007ffe000 */
[----:B------:R0:W5:Y:S01]  /*0360*/  LDG.E.EF.U16 R4, [R4.64] ;  /* 0x0000000404047981 */ /* 0x000162000c0e1500 */
[----:B------:R-:W-:-:S02]  /*0370*/  IADD3 R11, R10, 0x4, RZ ;  /* 0x000000040a0b7810 */ /* 0x000fc40007ffe0ff */
[----:B------:R-:W-:-:S03]  /*0380*/  IADD3 R31, R31, 0x4, RZ ;  /* 0x000000041f1f7810 */ /* 0x000fc60007ffe0ff */
[----:B------:R-:W-:-:S04]  /*0390*/  IMAD.WIDE R10, R11, R30, c[0x0][0x168] ;  /* 0x00005a000b0a7625 */ /* 0x000fc800078e021e */
[----:B-1----:R-:W-:Y:S02]  /*03a0*/  IMAD.WIDE R6, R31, R30, c[0x0][0x168] ;  /* 0x00005a001f067625 */ /* 0x002fe400078e021e */
[----:B------:R1:W5:Y:S04]  /*03b0*/  LDG.E.EF.U16 R10, [R10.64] ;  /* 0x000000040a0a7981 */ /* 0x000368000c0e1500 */
[----:B------:R0:W5:Y:S01]  /*03c0*/  LDG.E.EF.U16 R6, [R6.64] ;  /* 0x0000000406067981 */ /* 0x000162000c0e1500 */
[----:B--2---:R-:W-:-:S05]  /*03d0*/  SHF.L.U32 R16, R16, 0x10, RZ ;  /* 0x0000001010107819 */ /* 0x004fca00000006ff */
[----:B0-----:R-:W-:-:S04]  /*03e0*/  FADD R9, RZ, -R16 ;  /* 0x80000010ff097221 */ /* 0x001fc80000000000 */
[----:B------:R-:W-:-:S05]  /*03f0*/  FMUL R9, R9, 1.4426950216293334961 ;  /* 0x3fb8aa3b09097820 */ /* 0x000fca0000400000 */
[----:B------:R-:W-:-:S13]  /*0400*/  FSETP.GEU.AND P0, PT, R9, -126, PT ;  /* 0xc2fc00000900780b */ /* 0x000fda0003f0e000 */
[----:B------:R-:W-:-:S04]  /*0410*/  @!P0 FMUL R9, R9, 0.5 ;  /* 0x3f00000009098820 */ /* 0x000fc80000400000 */
[----:B------:R-:W0:Y:S01]  /*0420*/  MUFU.EX2 R5, R9 ;  /* 0x0000000900057308 */ /* 0x000e220000000800 */
[----:B---3--:R-:W-:Y:S01]  /*0430*/  SHF.L.U32 R22, R22, 0x10, RZ ;  /* 0x0000001016167819 */ /* 0x008fe200000006ff */
[----:B0-----:R-:W-:-:S04]  /*0440*/  @!P0 FMUL R5, R5, R5 ;  /* 0x0000000505058220 */ /* 0x001fc80000400000 */
[----:B------:R-:W-:-:S05]  /*0450*/  FADD R31, R5, 1 ;  /* 0x3f800000051f7421 */ /* 0x000fca0000000000 */
[----:B------:R-:W-:Y:S01]  /*0460*/  FSETP.GT.AND P0, PT, R31, 8.50705917302346158658e+37, PT ;  /* 0x7e8000001f00780b */ /* 0x000fe20003f04000 */
[----:B------:R-:W-:Y:S01]  /*0470*/  FADD R7, RZ, -R22 ;  /* 0x80000016ff077221 */ /* 0x000fe20000000000 */
[----:B----4-:R-:W-:-:S03]  /*0480*/  SHF.L.U32 R25, R25, 0x10, RZ ;  /* 0x0000001019197819 */ /* 0x010fc600000006ff */
[----:B------:R-:W-:Y:S02]  /*0490*/  FMUL R7, R7, 1.4426950216293334961 ;  /* 0x3fb8aa3b07077820 */ /* 0x000fe40000400000 */
[----:B-1----:R-:W-:-:S03]  /*04a0*/  FADD R11, RZ, -R25 ;  /* 0x80000019ff0b7221 */ /* 0x002fc60000000000 */
[----:B------:R-:W-:-:S03]  /*04b0*/  FSETP.GEU.AND P1, PT, R7, -126, PT ;  /* 0xc2fc00000700780b */ /* 0x000fc60003f2e000 */
[----:B------:R-:W-:Y:S01]  /*04c0*/  @P0 FMUL R31, R31, 0.25 ;  /* 0x3e8000001f1f0820 */ /* 0x000fe20000400000 */
[----:B------:R-:W-:Y:S01]  /*04d0*/  FMUL R11, R11, 1.4426950216293334961 ;  /* 0x3fb8aa3b0b0b7820 */ /* 0x000fe20000400000 */
[----:B-----5:R-:W-:-:S04]  /*04e0*/  SHF.L.U32 R19, R19, 0x10, RZ ;  /* 0x0000001013137819 */ /* 0x020fc800000006ff */
[----:B------:R-:W0:Y:S01]  /*04f0*/  MUFU.RCP R31, R31 ;  /* 0x0000001f001f7308 */ /* 0x000e220000001000 */
[----:B------:R-:W-:Y:S02]  /*0500*/  FSETP.GEU.AND P2, PT, R11, -126, PT ;  /* 0xc2fc00000b00780b */ /* 0x000fe40003f4e000 */
[----:B------:R-:W-:Y:S01]  /*0510*/  MOV R5, 0x3e800000 ;  /* 0x3e80000000057802 */ /* 0x000fe20000000f00 */
[----:B------:R-:W-:Y:S01]  /*0520*/  FADD R30, RZ, -R19 ;  /* 0x80000013ff1e7221 */ /* 0x000fe20000000000 */
[----:B------:R-:W-:Y:S01]  /*0530*/  @!P1 FMUL R7, R7, 0.5 ;  /* 0x3f00000007079820 */ /* 0x000fe20000400000 */
[----:B------:R-:W-:Y:S02]  /*0540*/  SHF.L.U32 R23, R23, 0x10, RZ ;  /* 0x0000001017177819 */ /* 0x000fe400000006ff */
[----:B------:R-:W-:Y:S01]  /*0550*/  FSEL R32, R5, 1, P0 ;  /* 0x3f80000005207808 */ /* 0x000fe20000000000 */
[----:B------:R-:W-:Y:S01]  /*0560*/  FMUL R30, R30, 1.4426950216293334961 ;  /* 0x3fb8aa3b1e1e7820 */ /* 0x000fe20000400000 */
[----:B------:R-:W-:Y:S01]  /*0570*/  SHF.L.U32 R24, R24, 0x10, RZ ;  /* 0x0000001018187819 */ /* 0x000fe200000006ff */
[----:B------:R-:W-:Y:S01]  /*0580*/  FADD R9, RZ, -R23 ;  /* 0x80000017ff097221 */ /* 0x000fe20000000000 */
[----:B------:R-:W1:Y:S02]  /*0590*/  MUFU.EX2 R7, R7 ;  /* 0x0000000700077308 */ /* 0x000e640000000800 */
[----:B------:R-:W-:Y:S01]  /*05a0*/  FSETP.GEU.AND P6, PT, R30, -126, PT ;  /* 0xc2fc00001e00780b */ /* 0x000fe20003fce000 */
[----:B0-----:R-:W-:Y:S01]  /*05b0*/  FMUL R31, R31, R32 ;  /* 0x000000201f1f7220 */ /* 0x001fe20000400000 */
[----:B------:R-:W-:Y:S01]  /*05c0*/  FMUL R9, R9, 1.4426950216293334961 ;  /* 0x3fb8aa3b09097820 */ /* 0x000fe20000400000 */
[----:B------:R-:W-:-:S02]  /*05d0*/  @!P2 FMUL R11, R11, 0.5 ;  /* 0x3f0000000b0ba820 */ /* 0x000fc40000400000 */
[----:B------:R-:W-:Y:S01]  /*05e0*/  FMUL R32, R16, R31 ;  /* 0x0000001f10207220 */ /* 0x000fe20000400000 */
[----:B------:R-:W-:Y:S01]  /*05f0*/  FADD R16, RZ, -R24 ;  /* 0x80000018ff107221 */ /* 0x000fe20000000000 */
[----:B------:R-:W-:Y:S02]  /*0600*/  FSETP.GEU.AND P5, PT, R9, -126, PT ;  /* 0xc2fc00000900780b */ /* 0x000fe40003fae000 */
[----:B------:R-:W0:Y:S01]  /*0610*/  MUFU.EX2 R11, R11 ;  /* 0x0000000b000b7308 */ /* 0x000e220000000800 */
[----:B------:R-:W-:Y:S01]  /*0620*/  FMUL R16, R16, 1.4426950216293334961 ;  /* 0x3fb8aa3b10107820 */ /* 0x000fe20000400000 */
[----:B------:R-:W-:Y:S02]  /*0630*/  SHF.L.U32 R21, R21, 0x10, RZ ;  /* 0x0000001015157819 */ /* 0x000fe400000006ff */
[----:B------:R-:W-:Y:S01]  /*0640*/  SHF.L.U32 R31, R20, 0x10, RZ ;  /* 0x00000010141f7819 */ /* 0x000fe200000006ff */
[----:B------:R-:W-:Y:S01]  /*0650*/  @!P6 FMUL R30, R30, 0.5 ;  /* 0x3f0000001e1ee820 */ /* 0x000fe20000400000 */
[----:B------:R-:W-:Y:S01]  /*0660*/  FSETP.GEU.AND P4, PT, R16, -126, PT ;  /* 0xc2fc00001000780b */ /* 0x000fe20003f8e000 */
[----:B-1----:R-:W-:Y:S01]  /*0670*/  @!P1 FMUL R7, R7, R7 ;  /* 0x0000000707079220 */ /* 0x002fe20000400000 */
[----:B------:R-:W-:Y:S01]  /*0680*/  SHF.L.U32 R18, R18, 0x10, RZ ;  /* 0x0000001012127819 */ /* 0x000fe200000006ff */
[----:B------:R-:W-:Y:S01]  /*0690*/  FADD R20, RZ, -R21 ;  /* 0x80000015ff147221 */ /* 0x000fe20000000000 */
[----:B------:R-:W-:Y:S01]  /*06a0*/  FFMA R26, R31, R32, R26 ;  /* 0x000000201f1a7223 */ /* 0x000fe2000000001a */
[----:B------:R-:W-:Y:S01]  /*06b0*/  FADD R32, R7, 1 ;  /* 0x3f80000007207421 */ /* 0x000fe20000000000 */
[----:B------:R-:W1:Y:S01]  /*06c0*/  MUFU.EX2 R30, R30 ;  /* 0x0000001e001e7308 */ /* 0x000e620000000800 */
[----:B------:R-:W-:Y:S01]  /*06d0*/  FMUL R33, R20, 1.4426950216293334961 ;  /* 0x3fb8aa3b14217820 */ /* 0x000fe20000400000 */
[----:B------:R-:W-:Y:S01]  /*06e0*/  @!P5 FMUL R9, R9, 0.5 ;  /* 0x3f0000000909d820 */ /* 0x000fe20000400000 */
[----:B------:R-:W-:Y:S01]  /*06f0*/  FADD R31, RZ, -R18 ;  /* 0x80000012ff1f7221 */ /* 0x000fe20000000000 */
[----:B------:R-:W-:Y:S01]  /*0700*/  FSETP.GT.AND P0, PT, R32, 8.50705917302346158658e+37, PT ;  /* 0x7e8000002000780b */ /* 0x000fe20003f04000 */
[----:B0-----:R-:W-:Y:S01]  /*0710*/  @!P2 FMUL R11, R11, R11 ;  /* 0x0000000b0b0ba220 */ /* 0x001fe20000400000 */
[----:B------:R-:W-:Y:S01]  /*0720*/  FSETP.GEU.AND P3, PT, R33, -126, PT ;  /* 0xc2fc00002100780b */ /* 0x000fe20003f6e000 */
[----:B------:R-:W-:Y:S01]  /*0730*/  FMUL R31, R31, 1.4426950216293334961 ;  /* 0x3fb8aa3b1f1f7820 */ /* 0x000fe20000400000 */
[----:B------:R-:W0:Y:S01]  /*0740*/  MUFU.EX2 R20, R9 ;  /* 0x0000000900147308 */ /* 0x000e220000000800 */
[----:B------:R-:W-:Y:S01]  /*0750*/  @!P4 FMUL R16, R16, 0.5 ;  /* 0x3f0000001010c820 */ /* 0x000fe20000400000 */
[----:B------:R-:W-:-:S02]  /*0760*/  FADD R11, R11, 1 ;  /* 0x3f8000000b0b7421 */ /* 0x000fc40000000000 */
[----:B------:R-:W-:-:S03]  /*0770*/  FSETP.GEU.AND P1, PT, R31, -126, PT ;  /* 0xc2fc00001f00780b */ /* 0x000fc60003f2e000 */
[----:B------:R-:W-:Y:S01]  /*0780*/  FSETP.GT.AND P2, PT, R11, 8.50705917302346158658e+37, PT ;  /* 0x7e8000000b00780b */ /* 0x000fe20003f44000 */
[----:B------:R-:W2:Y:S01]  /*0790*/  MUFU.EX2 R16, R16 ;  /* 0x0000001000107308 */ /* 0x000ea20000000800 */
[----:B------:R-:W-:Y:S01]  /*07a0*/  @P0 FMUL R32, R32, 0.25 ;  /* 0x3e80000020200820 */ /* 0x000fe20000400000 */
[----:B-1----:R-:W-:Y:S01]  /*07b0*/  @!P6 FMUL R30, R30, R30 ;  /* 0x0000001e1e1ee220 */ /* 0x002fe20000400000 */
[----:B------:R-:W-:-:S03]  /*07c0*/  @!P3 FMUL R33, R33, 0.5 ;  /* 0x3f0000002121b820 */ /* 0x000fc60000400000 */
[----:B------:R-:W-:Y:S01]  /*07d0*/  FADD R34, R30, 1 ;  /* 0x3f8000001e227421 */ /* 0x000fe20000000000 */
[----:B0-----:R-:W-:Y:S01]  /*07e0*/  @!P5 FMUL R20, R20, R20 ;  /* 0x000000141414d220 */ /* 0x001fe20000400000 */
[----:B------:R0:W-:Y:S01]  /*07f0*/  MUFU.EX2 R7, R33 ;  /* 0x0000002100077308 */ /* 0x0001e20000000800 */
[----:B------:R-:W-:Y:S02]  /*0800*/  @!P1 FMUL R31, R31, 0.5 ;  /* 0x3f0000001f1f9820 */ /* 0x000fe40000400000 */
[----:B------:R-:W-:Y:S01]  /*0810*/  FSETP.GT.AND P5, PT, R34, 8.50705917302346158658e+37, PT ;  /* 0x7e8000002200780b */ /* 0x000fe20003fa4000 */
[----:B------:R-:W-:Y:S01]  /*0820*/  FADD R30, R20, 1 ;  /* 0x3f800000141e7421 */ /* 0x000fe20000000000 */
[----:B------:R-:W-:-:S03]  /*0830*/  @P2 FMUL R11, R11, 0.25 ;  /* 0x3e8000000b0b2820 */ /* 0x000fc60000400000 */
[----:B------:R-:W1:Y:S01]  /*0840*/  MUFU.RCP R32, R32 ;  /* 0x0000002000207308 */ /* 0x000e620000001000 */
[----:B--2---:R-:W-:Y:S01]  /*0850*/  @!P4 FMUL R16, R16, R16 ;  /* 0x000000101010c220 */ /* 0x004fe20000400000 */
[----:B------:R-:W-:-:S06]  /*0860*/  FSETP.GT.AND P4, PT, R30, 8.50705917302346158658e+37, PT ;  /* 0x7e8000001e00780b */ /* 0x000fcc0003f84000 */
[----:B------:R-:W2:Y:S01]  /*0870*/  MUFU.EX2 R9, R31 ;  /* 0x0000001f00097308 */ /* 0x000ea20000000800 */
[----:B0-----:R-:W-:Y:S01]  /*0880*/  FSEL R33, R5, 1, P0 ;  /* 0x3f80000005217808 */ /* 0x001fe20000000000 */
[----:B------:R-:W-:-:S06]  /*0890*/  FADD R16, R16, 1 ;  /* 0x3f80000010107421 */ /* 0x000fcc0000000000 */
[----:B------:R-:W0:Y:S01]  /*08a0*/  MUFU.RCP R11, R11 ;  /* 0x0000000b000b7308 */ /* 0x000e220000001000 */
[----:B------:R-:W-:Y:S01]  /*08b0*/  @P5 FMUL R34, R34, 0.25 ;  /* 0x3e80000022225820 */ /* 0x000fe20000400000 */
[----:B-1----:R-:W-:Y:S01]  /*08c0*/  FMUL R33, R32, R33 ;  /* 0x0000002120217220 */ /* 0x002fe20000400000 */
[----:B------:R-:W-:Y:S01]  /*08d0*/  @!P3 FMUL R7, R7, R7 ;  /* 0x000000070707b220 */ /* 0x000fe20000400000 */
[----:B------:R-:W-:Y:S01]  /*08e0*/  FSETP.GT.AND P3, PT, R16, 8.50705917302346158658e+37, PT ;  /* 0x7e8000001000780b */ /* 0x000fe20003f64000 */
[----:B------:R-:W-:Y:S01]  /*08f0*/  @P4 FMUL R30, R30, 0.25 ;  /* 0x3e8000001e1e4820 */ /* 0x000fe20000400000 */
[----:B------:R-:W-:Y:S01]  /*0900*/  FMUL R33, R22, R33 ;  /* 0x0000002116217220 */ /* 0x000fe20000400000 */
[----:B------:R-:W-:Y:S01]  /*0910*/  FADD R7, R7, 1 ;  /* 0x3f80000007077421 */ /* 0x000fe20000000000 */
[----:B------:R-:W1:Y:S01]  /*0920*/  MUFU.RCP R20, R34 ;  /* 0x0000002200147308 */ /* 0x000e620000001000 */
[----:B--2---:R-:W-:Y:S01]  /*0930*/  @!P1 FMUL R9, R9, R9 ;  /* 0x0000000909099220 */ /* 0x004fe20000400000 */
[----:B------:R-:W-:-:S02]  /*0940*/  FSEL R22, R5, 1, P2 ;  /* 0x3f80000005167808 */ /* 0x000fc40001000000 */
[----:B------:R-:W-:Y:S01]  /*0950*/  FSETP.GT.AND P2, PT, R7, 8.50705917302346158658e+37, PT ;  /* 0x7e8000000700780b */ /* 0x000fe20003f44000 */
[----:B------:R-:W-:Y:S01]  /*0960*/  FADD R9, R9, 1 ;  /* 0x3f80000009097421 */ /* 0x000fe20000000000 */
[----:B------:R-:W-:Y:S02]  /*0970*/  SHF.L.U32 R27, R27, 0x10, RZ ;  /* 0x000000101b1b7819 */ /* 0x000fe400000006ff */
[----:B------:R-:W2:Y:S01]  /*0980*/  MUFU.RCP R30, R30 ;  /* 0x0000001e001e7308 */ /* 0x000ea20000001000 */
[----:B0-----:R-:W-:Y:S01]  /*0990*/  FMUL R22, R11, R22 ;  /* 0x000000160b167220 */ /* 0x001fe20000400000 */
[----:B------:R-:W-:Y:S01]  /*09a0*/  FSETP.GT.AND P0, PT, R9, 8.50705917302346158658e+37, PT ;  /* 0x7e8000000900780b */ /* 0x000fe20003f04000 */
[----:B------:R-:W-:Y:S01]  /*09b0*/  FFMA R26, R27, R33, R26 ;  /* 0x000000211b1a7223 */ /* 0x000fe2000000001a */
[----:B------:R-:W-:Y:S01]  /*09c0*/  SHF.L.U32 R11, R28, 0x10, RZ ;  /* 0x000000101c0b7819 */ /* 0x000fe200000006ff */
[----:B------:R-:W-:Y:S01]  /*09d0*/  FMUL R22, R25, R22 ;  /* 0x0000001619167220 */ /* 0x000fe20000400000 */
[----:B------:R-:W-:Y:S01]  /*09e0*/  FSEL R25, R5, 1, P5 ;  /* 0x3f80000005197808 */ /* 0x000fe20002800000 */
[----:B------:R-:W-:-:S02]  /*09f0*/  @P3 FMUL R16, R16, 0.25 ;  /* 0x3e80000010103820 */ /* 0x000fc40000400000 */
[----:B------:R-:W-:Y:S02]  /*0a00*/  FFMA R11, R11, R22, R26 ;  /* 0x000000160b0b7223 */ /* 0x000fe4000000001a */
[----:B-1----:R-:W-:Y:S01]  /*0a10*/  FMUL R22, R20, R25 ;  /* 0x0000001914167220 */ /* 0x002fe20000400000 */
[----:B------:R-:W-:Y:S01]  /*0a20*/  FSEL R25, R5, 1, P4 ;  /* 0x3f80000005197808 */ /* 0x000fe20002000000 */
[----:B------:R-:W0:Y:S01]  /*0a30*/  MUFU.RCP R16, R16 ;  /* 0x0000001000107308 */ /* 0x000e220000001000 */
[----:B------:R-:W-:Y:S01]  /*0a40*/  @P2 FMUL R7, R7, 0.25 ;  /* 0x3e80000007072820 */ /* 0x000fe20000400000 */
[----:B------:R-:W-:Y:S01]  /*0a50*/  SHF.L.U32 R20, R29, 0x10, RZ ;  /* 0x000000101d147819 */ /* 0x000fe200000006ff */
[----:B------:R-:W-:Y:S01]  /*0a60*/  FMUL R22, R19, R22 ;  /* 0x0000001613167220 */ /* 0x000fe20000400000 */
[----:B--2---:R-:W-:Y:S01]  /*0a70*/  FMUL R30, R30, R25 ;  /* 0x000000191e1e7220 */ /* 0x004fe20000400000 */
[----:B------:R-:W-:Y:S01]  /*0a80*/  @P0 FMUL R9, R9, 0.25 ;  /* 0x3e80000009090820 */ /* 0x000fe20000400000 */
[----:B------:R-:W-:-:S02]  /*0a90*/  SHF.L.U32 R8, R8, 0x10, RZ ;  /* 0x0000001008087819 */ /* 0x000fc400000006ff */
[----:B------:R-:W1:Y:S01]  /*0aa0*/  MUFU.RCP R7, R7 ;  /* 0x0000000700077308 */ /* 0x000e620000001000 */
[----:B------:R-:W-:Y:S01]  /*0ab0*/  FFMA R11, R20, R22, R11 ;  /* 0x00000016140b7223 */ /* 0x000fe2000000000b */
[----:B------:R-:W-:Y:S01]  /*0ac0*/  FMUL R30, R23, R30 ;  /* 0x0000001e171e7220 */ /* 0x000fe20000400000 */
[C---:B------:R-:W-:Y:S02]  /*0ad0*/  FSEL R19, R5.reuse, 1, P3 ;  /* 0x3f80000005137808 */ /* 0x040fe40001800000 */
[----:B------:R-:W-:Y:S01]  /*0ae0*/  IADD3 R0, P1, R0, 0x20, RZ ;  /* 0x0000002000007810 */ /* 0x000fe20007f3e0ff */
[----:B------:R-:W-:Y:S02]  /*0af0*/  FFMA R8, R8, R30, R11 ;  /* 0x0000001e08087223 */ /* 0x000fe4000000000b */
[----:B------:R-:W2:Y:S01]  /*0b00*/  MUFU.RCP R9, R9 ;  /* 0x0000000900097308 */ /* 0x000ea20000001000 */
[----:B------:R-:W-:Y:S02]  /*0b10*/  SHF.L.U32 R11, R4, 0x10, RZ ;  /* 0x00000010040b7819 */ /* 0x000fe400000006ff */
[----:B------:R-:W-:Y:S01]  /*0b20*/  FSEL R4, R5, 1, P0 ;  /* 0x3f80000005047808 */ /* 0x000fe20000000000 */
[----:B0-----:R-:W-:Y:S01]  /*0b30*/  FMUL R19, R16, R19 ;  /* 0x0000001310137220 */ /* 0x001fe20000400000 */
[----:B------:R-:W-:-:S02]  /*0b40*/  IADD3.X R15, RZ, R15, RZ, P1, !PT ;  /* 0x0000000fff0f7210 */ /* 0x000fc40000ffe4ff */
[----:B------:R-:W-:Y:S02]  /*0b50*/  ISETP.GE.U32.AND P0, PT, R0, 0xbfc, PT ;  /* 0x00000bfc0000780c */ /* 0x000fe40003f06070 */
[----:B------:R-:W-:Y:S02]  /*0b60*/  FSEL R16, R5, 1, P2 ;  /* 0x3f80000005107808 */ /* 0x000fe40001000000 */
[----:B------:R-:W-:Y:S01]  /*0b70*/  ISETP.GE.U32.AND.EX P0, PT, R15, RZ, PT, P0 ;  /* 0x000000ff0f00720c */ /* 0x000fe20003f06100 */
[----:B------:R-:W-:Y:S02]  /*0b80*/  FMUL R19, R24, R19 ;  /* 0x0000001318137220 */ /* 0x000fe40000400000 */
[----:B-1----:R-:W-:Y:S01]  /*0b90*/  FMUL R16, R7, R16 ;  /* 0x0000001007107220 */ /* 0x002fe20000400000 */
[----:B------:R-:W-:Y:S01]  /*0ba0*/  SHF.L.U32 R7, R10, 0x10, RZ ;  /* 0x000000100a077819 */ /* 0x000fe200000006ff */
[----:B------:R-:W-:Y:S01]  /*0bb0*/  FFMA R8, R11, R19, R8 ;  /* 0x000000130b087223 */ /* 0x000fe20000000008 */
[----:B--2---:R-:W-:Y:S01]  /*0bc0*/  FMUL R9, R9, R4 ;  /* 0x0000000409097220 */ /* 0x004fe20000400000 */
[----:B------:R-:W-:Y:S01]  /*0bd0*/  FMUL R16, R21, R16 ;  /* 0x0000001015107220 */ /* 0x000fe20000400000 */
[----:B------:R-:W-:-:S02]  /*0be0*/  SHF.L.U32 R6, R6, 0x10, RZ ;  /* 0x0000001006067819 */ /* 0x000fc400000006ff */
[----:B------:R-:W-:Y:S01]  /*0bf0*/  IADD3 R2, P1, R2, 0x40, RZ ;  /* 0x0000004002027810 */ /* 0x000fe20007f3e0ff */
[----:B------:R-:W-:Y:S01]  /*0c00*/  FFMA R7, R7, R16, R8 ;  /* 0x0000001007077223 */ /* 0x000fe20000000008 */
[----:B------:R-:W-:Y:S02]  /*0c10*/  FMUL R9, R18, R9 ;  /* 0x0000000912097220 */ /* 0x000fe40000400000 */
[----:B------:R-:W-:Y:S02]  /*0c20*/  IADD3.X R3, RZ, R3, RZ, P1, !PT ;  /* 0x00000003ff037210 */ /* 0x000fe40000ffe4ff */
[----:B------:R-:W-:Y:S01]  /*0c30*/  FFMA R26, R6, R9, R7 ;  /* 0x00000009061a7223 */ /* 0x000fe20000000007 */
[----:B------:R-:W-:Y:S05]  /*0c40*/  @!P0 BRA `(.L_x_2) ;  /* 0xfffff50000008947 */ /* 0x000fea000383ffff */
.L_x_1:
[----:B------:R-:W-:Y:S05]  /*0c50*/  BSYNC B0 ;  /* 0x0000000000007941 */ /* 0x000fea0003800000 */
.L_x_0:
[----:B------:R-:W0:Y:S01]  /*0c60*/  SHFL.BFLY PT, R3, R26, 0x2, 0x1f ;  /* 0x0c401f001a037f89 */ /* 0x000e2200000e0000 */
[----:B------:R-:W-:Y:S02]  /*0c70*/  LOP3.LUT P0, RZ, R12, 0xc0, RZ, 0xc0, !PT ;  /* 0x000000c00cff7812 */ /* 0x000fe4000780c0ff */
[----:B------:R-:W-:-:S04]  /*0c80*/  LOP3.LUT R2, R13, 0x3f, R12, 0xf8, !PT ;  /* 0x0000003f0d027812 */ /* 0x000fc800078ef80c */
[----:B------:R-:W-:Y:S01]  /*0c90*/  ISETP.LT.AND P0, PT, R2, 0x2400, !P0 ;  /* 0x000024000200780c */ /* 0x000fe20004701270 */
[----:B0-----:R-:W-:-:S05]  /*0ca0*/  FADD R3, R3, R26 ;  /* 0x0000001a03037221 */ /* 0x001fca0000000000 */
[----:B------:R-:W0:Y:S02]  /*0cb0*/  SHFL.BFLY PT, R0, R3, 0x1, 0x1f ;  /* 0x0c201f0003007f89 */ /* 0x000e2400000e0000 */
[----:B0-----:R-:W-:-:S05]  /*0cc0*/  FADD R5, R3, R0 ;  /* 0x0000000003057221 */ /* 0x001fca0000000000 */
[----:B------:R0:W-:Y:S04]  /*0cd0*/  STS [R14.X4], R5 ;  /* 0x000000050e007388 */ /* 0x0001e80000004800 */
[----:B------:R-:W-:Y:S06]  /*0ce0*/  BAR.SYNC.DEFER_BLOCKING 0x0 ;  /* 0x0000000000007b1d */ /* 0x000fec0000010000 */
[----:B------:R-:W-:Y:S05]  /*0cf0*/  @!P0 EXIT ;  /* 0x000000000000894d */ /* 0x000fea0003800000 */
[----:B0-----:R-:W-:Y:S02]  /*0d00*/  LOP3.LUT R12, R12, 0x3f, RZ, 0xc0, !PT ;  /* 0x0000003f0c0c7812 */ /* 0x001fe400078ec0ff */
[----:B------:R-:W-:-:S03]  /*0d10*/  MOV R3, 0x4 ;  /* 0x0000000400037802 */ /* 0x000fc60000000f00 */
[----:B------:R-:W0:Y:S02]  /*0d20*/  LDS R5, [R12.X4] ;  /* 0x000000000c057984 */ /* 0x000e240000004800 */
[----:B------:R-:W-:-:S05]  /*0d30*/  IMAD.WIDE R2, R2, R3, c[0x0][0x170] ;  /* 0x00005c0002027625 */ /* 0x000fca00078e0203 */
[----:B0-----:R-:W-:Y:S01]  /*0d40*/  STG.E [R2.64], R5 ;  /* 0x0000000502007986 */ /* 0x001fe2000c101904 */
[----:B------:R-:W-:Y:S05]  /*0d50*/  EXIT ;  /* 0x000000000000794d */ /* 0x000fea0003800000 */
.L_x_3:
[----:B------:R-:W-:-:S00]  /*0d60*/  BRA `(.L_x_3) ;  /* 0xfffffff000007947 */ /* 0x000fc0000383ffff */
[----:B------:R-:W-:-:S00]  /*0d70*/  NOP ;  /* 0x0000000000007918 */ /* 0x000fc00000000000 */
        /* <DEDUP_REMOVED lines=8> */
.L_x_4:


//--------------------- .nv.shared.triton_red_fused_addmm_0 --------------------------
	.section	.nv.shared.triton_red_fused_addmm_0,"aw",@nobits
	.sectionflags	@""
	.align	16
